	.headerflags	@"EF_CUDA_TEXMODE_UNIFIED EF_CUDA_64BIT_ADDRESS EF_CUDA_ACCELERATORS EF_CUDA_SM90 EF_CUDA_VIRTUAL_SM(EF_CUDA_SM90)"
	.elftype	@"ET_EXEC"


//--------------------- .nv.info                  --------------------------
	.section	.nv.info,"",@"SHT_CUDA_INFO"
	.align	4


	//----- nvinfo : EIATTR_REGCOUNT
	.align		4
        /*0000*/ 	.byte	0x04, 0x2f
        /*0002*/ 	.short	(.L_3 - .L_2)
	.align		4
.L_2:
        /*0004*/ 	.word	index@(triton_poi_fused__native_batch_norm_legit_no_training_add_relu_29)
        /*0008*/ 	.word	0x0000001c


	//----- nvinfo : EIATTR_MIN_STACK_SIZE
	.align		4
.L_3:
        /*000c*/ 	.byte	0x04, 0x12
        /*000e*/ 	.short	(.L_5 - .L_4)
	.align		4
.L_4:
        /*0010*/ 	.word	index@(triton_poi_fused__native_batch_norm_legit_no_training_add_relu_29)
        /*0014*/ 	.word	0x00000000


	//----- nvinfo : EIATTR_FRAME_SIZE
	.align		4
.L_5:
        /*0018*/ 	.byte	0x04, 0x11
        /*001a*/ 	.short	(.L_7 - .L_6)
	.align		4
.L_6:
        /*001c*/ 	.word	index@(triton_poi_fused__native_batch_norm_legit_no_training_add_relu_29)
        /*0020*/ 	.word	0x00000000


	//----- nvinfo : EIATTR_MIN_STACK_SIZE
	.align		4
.L_7:
        /*0024*/ 	.byte	0x04, 0x12
        /*0026*/ 	.short	(.L_9 - .L_8)
	.align		4
.L_8:
        /*0028*/ 	.word	index@(triton_poi_fused__native_batch_norm_legit_no_training_add_relu_29)
        /*002c*/ 	.word	0x00000000
.L_9:


//--------------------- .nv.info.triton_poi_fused__native_batch_norm_legit_no_training_add_relu_29 --------------------------
	.section	.nv.info.triton_poi_fused__native_batch_norm_legit_no_training_add_relu_29,"",@"SHT_CUDA_INFO"
	.sectionflags	@""
	.align	4


	//----- nvinfo : EIATTR_CUDA_API_VERSION
	.align		4
        /*0000*/ 	.byte	0x04, 0x37
        /*0002*/ 	.short	(.L_11 - .L_10)
.L_10:
        /*0004*/ 	.word	0x0000007c


	//----- nvinfo : EIATTR_KPARAM_INFO
	.align		4
.L_11:
        /*0008*/ 	.byte	0x04, 0x17
        /*000a*/ 	.short	(.L_13 - .L_12)
.L_12:
        /*000c*/ 	.word	0x00000000
        /*0010*/ 	.short	0x000b
        /*0012*/ 	.short	0x0058
        /*0014*/ 	.byte	0x00, 0xf0, 0x11, 0x00


	//----- nvinfo : EIATTR_KPARAM_INFO
	.align		4
.L_13:
        /*0018*/ 	.byte	0x04, 0x17
        /*001a*/ 	.short	(.L_15 - .L_14)
.L_14:
        /*001c*/ 	.word	0x00000000
        /*0020*/ 	.short	0x000a
        /*0022*/ 	.short	0x0050
        /*0024*/ 	.byte	0x00, 0xf4, 0x21, 0x00


	//----- nvinfo : EIATTR_KPARAM_INFO
	.align		4
.L_15:
        /*0028*/ 	.byte	0x04, 0x17
        /*002a*/ 	.short	(.L_17 - .L_16)
.L_16:
        /*002c*/ 	.word	0x00000000
        /*0030*/ 	.short	0x0009
        /*0032*/ 	.short	0x0048
        /*0034*/ 	.byte	0x00, 0xf4, 0x21, 0x00


	//----- nvinfo : EIATTR_KPARAM_INFO
	.align		4
.L_17:
        /*0038*/ 	.byte	0x04, 0x17
        /*003a*/ 	.short	(.L_19 - .L_18)
.L_18:
        /*003c*/ 	.word	0x00000000
        /*0040*/ 	.short	0x0008
        /*0042*/ 	.short	0x0040
        /*0044*/ 	.byte	0x00, 0xf4, 0x21, 0x00


	//----- nvinfo : EIATTR_KPARAM_INFO
	.align		4
.L_19:
        /*0048*/ 	.byte	0x04, 0x17
        /*004a*/ 	.short	(.L_21 - .L_20)
.L_20:
        /*004c*/ 	.word	0x00000000
        /*0050*/ 	.short	0x0007
        /*0052*/ 	.short	0x0038
        /*0054*/ 	.byte	0x00, 0xf4, 0x21, 0x00


	//----- nvinfo : EIATTR_KPARAM_INFO
	.align		4
.L_21:
        /*0058*/ 	.byte	0x04, 0x17
        /*005a*/ 	.short	(.L_23 - .L_22)
.L_22:
        /*005c*/ 	.word	0x00000000
        /*0060*/ 	.short	0x0006
        /*0062*/ 	.short	0x0030
        /*0064*/ 	.byte	0x00, 0xf4, 0x21, 0x00


	//----- nvinfo : EIATTR_KPARAM_INFO
	.align		4
.L_23:
        /*0068*/ 	.byte	0x04, 0x17
        /*006a*/ 	.short	(.L_25 - .L_24)
.L_24:
        /*006c*/ 	.word	0x00000000
        /*0070*/ 	.short	0x0005
        /*0072*/ 	.short	0x0028
        /*0074*/ 	.byte	0x00, 0xf4, 0x21, 0x00


	//----- nvinfo : EIATTR_KPARAM_INFO
	.align		4
.L_25:
        /*0078*/ 	.byte	0x04, 0x17
        /*007a*/ 	.short	(.L_27 - .L_26)
.L_26:
        /*007c*/ 	.word	0x00000000
        /*0080*/ 	.short	0x0004
        /*0082*/ 	.short	0x0020
        /*0084*/ 	.byte	0x00, 0xf4, 0x21, 0x00


	//----- nvinfo : EIATTR_KPARAM_INFO
	.align		4
.L_27:
        /*0088*/ 	.byte	0x04, 0x17
        /*008a*/ 	.short	(.L_29 - .L_28)
.L_28:
        /*008c*/ 	.word	0x00000000
        /*0090*/ 	.short	0x0003
        /*0092*/ 	.short	0x0018
        /*0094*/ 	.byte	0x00, 0xf4, 0x21, 0x00


	//----- nvinfo : EIATTR_KPARAM_INFO
	.align		4
.L_29:
        /*0098*/ 	.byte	0x04, 0x17
        /*009a*/ 	.short	(.L_31 - .L_30)
.L_30:
        /*009c*/ 	.word	0x00000000
        /*00a0*/ 	.short	0x0002
        /*00a2*/ 	.short	0x0010
        /*00a4*/ 	.byte	0x00, 0xf4, 0x21, 0x00


	//----- nvinfo : EIATTR_KPARAM_INFO
	.align		4
.L_31:
        /*00a8*/ 	.byte	0x04, 0x17
        /*00aa*/ 	.short	(.L_33 - .L_32)
.L_32:
        /*00ac*/ 	.word	0x00000000
        /*00b0*/ 	.short	0x0001
        /*00b2*/ 	.short	0x0008
        /*00b4*/ 	.byte	0x00, 0xf4, 0x21, 0x00


	//----- nvinfo : EIATTR_KPARAM_INFO
	.align		4
.L_33:
        /*00b8*/ 	.byte	0x04, 0x17
        /*00ba*/ 	.short	(.L_35 - .L_34)
.L_34:
        /*00bc*/ 	.word	0x00000000
        /*00c0*/ 	.short	0x0000
        /*00c2*/ 	.short	0x0000
        /*00c4*/ 	.byte	0x00, 0xf4, 0x21, 0x00


	//----- nvinfo : EIATTR_SPARSE_MMA_MASK
	.align		4
.L_35:
        /*00c8*/ 	.byte	0x03, 0x50
        /*00ca*/ 	.short	0x0000


	//----- nvinfo : EIATTR_MAXREG_COUNT
	.align		4
        /*00cc*/ 	.byte	0x03, 0x1b
        /*00ce*/ 	.short	0x00ff


	//----- nvinfo : EIATTR_EXIT_INSTR_OFFSETS
	.align		4
        /*00d0*/ 	.byte	0x04, 0x1c
        /*00d2*/ 	.short	(.L_37 - .L_36)


	//   ....[0]....
.L_36:
        /*00d4*/ 	.word	0x000004a0


	//----- nvinfo : EIATTR_REQNTID
	.align		4
.L_37:
        /*00d8*/ 	.byte	0x04, 0x10
        /*00da*/ 	.short	(.L_39 - .L_38)
.L_38:
        /*00dc*/ 	.word	0x00000080
        /*00e0*/ 	.word	0x00000001
        /*00e4*/ 	.word	0x00000001


	//----- nvinfo : EIATTR_CBANK_PARAM_SIZE
	.align		4
.L_39:
        /*00e8*/ 	.byte	0x03, 0x19
        /*00ea*/ 	.short	0x005c


	//----- nvinfo : EIATTR_PARAM_CBANK
	.align		4
        /*00ec*/ 	.byte	0x04, 0x0a
        /*00ee*/ 	.short	(.L_41 - .L_40)
	.align		4
.L_40:
        /*00f0*/ 	.word	index@(.nv.constant0.triton_poi_fused__native_batch_norm_legit_no_training_add_relu_29)
        /*00f4*/ 	.short	0x0210
        /*00f6*/ 	.short	0x005c


	//----- nvinfo : EIATTR_SW_WAR
	.align		4
.L_41:
        /*00f8*/ 	.byte	0x04, 0x36
        /*00fa*/ 	.short	(.L_43 - .L_42)
.L_42:
        /*00fc*/ 	.word	0x00000008
.L_43:


//--------------------- .nv.callgraph             --------------------------
	.section	.nv.callgraph,"",@"SHT_CUDA_CALLGRAPH"
	.align	4
	.sectionentsize	8
	.align		4
        /*0000*/ 	.word	0x00000000
	.align		4
        /*0004*/ 	.word	0xffffffff
	.align		4
        /*0008*/ 	.word	0x00000000
	.align		4
        /*000c*/ 	.word	0xfffffffe
	.align		4
        /*0010*/ 	.word	0x00000000
	.align		4
        /*0014*/ 	.word	0xfffffffd
	.align		4
        /*0018*/ 	.word	0x00000000
	.align		4
        /*001c*/ 	.word	0xfffffffc


//--------------------- .nv.constant4             --------------------------
	.section	.nv.constant4,"a",@progbits
	.align	8
	.align		8
.nv.constant4:
        /*0000*/ 	.dword	_$_str
	.align		8
        /*0008*/ 	.dword	_$_str_$_2


//--------------------- .text.triton_poi_fused__native_batch_norm_legit_no_training_add_relu_29 --------------------------
	.section	.text.triton_poi_fused__native_batch_norm_legit_no_training_add_relu_29,"ax",@progbits
	.align	128
        .global         triton_poi_fused__native_batch_norm_legit_no_training_add_relu_29
        .type           triton_poi_fused__native_batch_norm_legit_no_training_add_relu_29,@function
        .size           triton_poi_fused__native_batch_norm_legit_no_training_add_relu_29,(.L_x_1 - triton_poi_fused__native_batch_norm_legit_no_training_add_relu_29)
        .other          triton_poi_fused__native_batch_norm_legit_no_training_add_relu_29,@"STO_CUDA_ENTRY STV_DEFAULT"
triton_poi_fused__native_batch_norm_legit_no_training_add_relu_29:
.text.triton_poi_fused__native_batch_norm_legit_no_training_add_relu_29:
[----:B------:R-:W-:Y:S01]  /*0000*/  LDC R1, c[0x0][0x28] ;  /* 0x00000a00ff017b82 */ /* 0x000fe20000000800 */
[----:B------:R-:W1:Y:S07]  /*0010*/  S2R R10, SR_TID.X ;  /* 0x00000000000a7919 */ /* 0x000e6e0000002100 */
[----:B------:R-:W2:Y:S01]  /*0020*/  LDC.64 R14, c[0x0][0x228] ;  /* 0x00008a00ff0e7b82 */ /* 0x000ea20000000a00 */
[----:B------:R-:W-:Y:S01]  /*0030*/  ULDC.64 UR4, c[0x0][0x208] ;  /* 0x0000820000047ab9 */ /* 0x000fe20000000a00 */
[----:B------:R-:W3:Y:S06]  /*0040*/  S2R R3, SR_CTAID.X ;  /* 0x0000000000037919 */ /* 0x000eec0000002500 */
[----:B------:R-:W4:Y:S08]  /*0050*/  LDC.64 R22, c[0x0][0x250] ;  /* 0x00009400ff167b82 */ /* 0x000f300000000a00 */
[----:B------:R-:W5:Y:S08]  /*0060*/  LDC.64 R18, c[0x0][0x248] ;  /* 0x00009200ff127b82 */ /* 0x000f700000000a00 */
[----:B------:R-:W5:Y:S01]  /*0070*/  LDC.64 R24, c[0x0][0x218] ;  /* 0x00008600ff187b82 */ /* 0x000f620000000a00 */
[----:B-1----:R-:W-:-:S07]  /*0080*/  LOP3.LUT R10, R10, 0x7f, RZ, 0xc0, !PT ;  /* 0x0000007f0a0a7812 */ /* 0x002fce00078ec0ff */
[----:B------:R-:W1:Y:S01]  /*0090*/  LDC.64 R16, c[0x0][0x220] ;  /* 0x00008800ff107b82 */ /* 0x000e620000000a00 */
[----:B---3--:R-:W-:Y:S02]  /*00a0*/  SHF.R.S32.HI R0, RZ, 0x18, R3 ;  /* 0x00000018ff007819 */ /* 0x008fe40000011403 */
[----:B------:R-:W-:Y:S02]  /*00b0*/  LEA R10, R3, R10, 0x7 ;  /* 0x0000000a030a7211 */ /* 0x000fe400078e38ff */
[----:B------:R-:W-:-:S03]  /*00c0*/  SGXT R3, R0, 0x1 ;  /* 0x000000010003781a */ /* 0x000fc60000000200 */
[----:B------:R-:W3:Y:S01]  /*00d0*/  LDC.64 R20, c[0x0][0x240] ;  /* 0x00009000ff147b82 */ /* 0x000ee20000000a00 */
[----:B------:R-:W-:-:S04]  /*00e0*/  LEA.HI R3, R3, R10, RZ, 0x7 ;  /* 0x0000000a03037211 */ /* 0x000fc800078f38ff */
[----:B------:R-:W-:-:S03]  /*00f0*/  LOP3.LUT R3, R3, 0xffffff80, RZ, 0xc0, !PT ;  /* 0xffffff8003037812 */ /* 0x000fc600078ec0ff */
[----:B------:R-:W3:Y:S01]  /*0100*/  LDC.64 R8, c[0x0][0x230] ;  /* 0x00008c00ff087b82 */ /* 0x000ee20000000a00 */
[----:B------:R-:W-:-:S05]  /*0110*/  IADD3 R13, R10, -R3, RZ ;  /* 0x800000030a0d7210 */ /* 0x000fca0007ffe0ff */
[C---:B--2---:R-:W-:Y:S02]  /*0120*/  IMAD.WIDE R14, R13.reuse, 0x4, R14 ;  /* 0x000000040d0e7825 */ /* 0x044fe400078e020e */
[----:B------:R-:W2:Y:S02]  /*0130*/  LDC.64 R6, c[0x0][0x238] ;  /* 0x00008e00ff067b82 */ /* 0x000ea40000000a00 */
[C---:B----4-:R-:W-:Y:S01]  /*0140*/  IMAD.WIDE R22, R13.reuse, 0x4, R22 ;  /* 0x000000040d167825 */ /* 0x050fe200078e0216 */
[----:B------:R4:W2:Y:S04]  /*0150*/  LDG.E.EL R0, desc[UR4][R14.64] ;  /* 0x000000040e007981 */ /* 0x0008a8000c2e1900 */
[----:B------:R-:W2:Y:S01]  /*0160*/  LDG.E.EL R11, desc[UR4][R22.64] ;  /* 0x00000004160b7981 */ /* 0x000ea2000c2e1900 */
[----:B------:R-:W2:Y:S01]  /*0170*/  LDC.64 R4, c[0x0][0x258] ;  /* 0x00009600ff047b82 */ /* 0x000ea20000000a00 */
[----:B-----5:R-:W-:-:S04]  /*0180*/  IMAD.WIDE R18, R13, 0x4, R18 ;  /* 0x000000040d127825 */ /* 0x020fc800078e0212 */
[C---:B0---4-:R-:W-:Y:S02]  /*0190*/  IMAD.WIDE R14, R10.reuse, 0x4, R24 ;  /* 0x000000040a0e7825 */ /* 0x051fe400078e0218 */
[----:B------:R-:W4:Y:S01]  /*01a0*/  LDG.E.EL R19, desc[UR4][R18.64] ;  /* 0x0000000412137981 */ /* 0x000f22000c2e1900 */
[----:B------:R-:W0:Y:S01]  /*01b0*/  LDC.64 R2, c[0x0][0x260] ;  /* 0x00009800ff027b82 */ /* 0x000e220000000a00 */
[C---:B-1----:R-:W-:Y:S02]  /*01c0*/  IMAD.WIDE R16, R13.reuse, 0x4, R16 ;  /* 0x000000040d107825 */ /* 0x042fe400078e0210 */
[----:B------:R-:W5:Y:S02]  /*01d0*/  LDG.E R14, desc[UR4][R14.64] ;  /* 0x000000040e0e7981 */ /* 0x000f64000c1e1900 */
[----:B---3--:R-:W-:Y:S02]  /*01e0*/  IMAD.WIDE R20, R10, 0x4, R20 ;  /* 0x000000040a147825 */ /* 0x008fe400078e0214 */
[----:B------:R-:W5:Y:S02]  /*01f0*/  LDG.E.EL R17, desc[UR4][R16.64] ;  /* 0x0000000410117981 */ /* 0x000f64000c2e1900 */
[----:B------:R-:W-:-:S02]  /*0200*/  IMAD.WIDE R8, R13, 0x4, R8 ;  /* 0x000000040d087825 */ /* 0x000fc400078e0208 */
[----:B------:R-:W4:Y:S02]  /*0210*/  LDG.E R12, desc[UR4][R20.64] ;  /* 0x00000004140c7981 */ /* 0x000f24000c1e1900 */
[C---:B--2---:R-:W-:Y:S02]  /*0220*/  IMAD.WIDE R6, R13.reuse, 0x4, R6 ;  /* 0x000000040d067825 */ /* 0x044fe400078e0206 */
[----:B------:R-:W2:Y:S02]  /*0230*/  LDG.E.EL R8, desc[UR4][R8.64] ;  /* 0x0000000408087981 */ /* 0x000ea4000c2e1900 */
[C---:B------:R-:W-:Y:S02]  /*0240*/  IMAD.WIDE R4, R13.reuse, 0x4, R4 ;  /* 0x000000040d047825 */ /* 0x040fe400078e0204 */
[----:B------:R-:W2:Y:S04]  /*0250*/  LDG.E.EL R7, desc[UR4][R6.64] ;  /* 0x0000000406077981 */ /* 0x000ea8000c2e1900 */
[----:B------:R1:W3:Y:S01]  /*0260*/  LDG.E.EL R4, desc[UR4][R4.64] ;  /* 0x0000000404047981 */ /* 0x0002e2000c2e1900 */
[----:B0-----:R-:W-:-:S05]  /*0270*/  IMAD.WIDE R2, R13, 0x4, R2 ;  /* 0x000000040d027825 */ /* 0x001fca00078e0202 */
[----:B------:R0:W3:Y:S01]  /*0280*/  LDG.E.EL R13, desc[UR4][R2.64] ;  /* 0x00000004020d7981 */ /* 0x0000e2000c2e1900 */
[----:B-1----:R-:W-:Y:S01]  /*0290*/  HFMA2.MMA R5, -RZ, RZ, 1.625, 0 ;  /* 0x3e800000ff057435 */ /* 0x002fe200000001ff */
[----:B0-----:R-:W0:Y:S02]  /*02a0*/  LDC.64 R2, c[0x0][0x210] ;  /* 0x00008400ff027b82 */ /* 0x001e240000000a00 */
[----:B0-----:R-:W-:-:S04]  /*02b0*/  IMAD.WIDE R2, R10, 0x4, R2 ;  /* 0x000000040a027825 */ /* 0x001fc800078e0202 */
[----:B------:R-:W-:Y:S01]  /*02c0*/  FADD R0, R0, 9.9999997473787516356e-06 ;  /* 0x3727c5ac00007421 */ /* 0x000fe20000000000 */
[----:B------:R-:W-:-:S03]  /*02d0*/  FADD R11, R11, 9.9999997473787516356e-06 ;  /* 0x3727c5ac0b0b7421 */ /* 0x000fc60000000000 */
[----:B------:R-:W0:Y:S08]  /*02e0*/  MUFU.SQRT R15, R0 ;  /* 0x00000000000f7308 */ /* 0x000e300000002000 */
[----:B------:R-:W1:Y:S01]  /*02f0*/  MUFU.SQRT R16, R11 ;  /* 0x0000000b00107308 */ /* 0x000e620000002000 */
[C---:B0-----:R-:W-:Y:S02]  /*0300*/  FSETP.GT.AND P0, PT, R15.reuse, 8.50705917302346158658e+37, PT ;  /* 0x7e8000000f00780b */ /* 0x041fe40003f04000 */
[----:B------:R-:W-:-:S02]  /*0310*/  FSETP.GEU.AND P2, PT, R15, 1.175494350822287508e-38, PT ;  /* 0x008000000f00780b */ /* 0x000fc40003f4e000 */
[C---:B-1----:R-:W-:Y:S02]  /*0320*/  FSETP.GT.AND P1, PT, R16.reuse, 8.50705917302346158658e+37, PT ;  /* 0x7e8000001000780b */ /* 0x042fe40003f24000 */
[----:B------:R-:W-:-:S07]  /*0330*/  FSETP.GEU.AND P3, PT, R16, 1.175494350822287508e-38, PT ;  /* 0x008000001000780b */ /* 0x000fce0003f6e000 */
[----:B------:R-:W-:-:S04]  /*0340*/  @P0 FMUL R15, R15, 0.25 ;  /* 0x3e8000000f0f0820 */ /* 0x000fc80000400000 */
[----:B------:R-:W-:Y:S01]  /*0350*/  @!P2 FMUL R15, R15, 16777216 ;  /* 0x4b8000000f0fa820 */ /* 0x000fe20000400000 */
[----:B------:R-:W-:-:S04]  /*0360*/  @P1 FMUL R16, R16, 0.25 ;  /* 0x3e80000010101820 */ /* 0x000fc80000400000 */
[----:B------:R-:W-:Y:S01]  /*0370*/  @!P3 FMUL R16, R16, 16777216 ;  /* 0x4b8000001010b820 */ /* 0x000fe20000400000 */
[----:B------:R-:W0:Y:S01]  /*0380*/  MUFU.RCP R15, R15 ;  /* 0x0000000f000f7308 */ /* 0x000e220000001000 */
[----:B------:R-:W-:-:S07]  /*0390*/  FSEL R0, R5, 1, P0 ;  /* 0x3f80000005007808 */ /* 0x000fce0000000000 */
[----:B------:R-:W1:Y:S01]  /*03a0*/  MUFU.RCP R16, R16 ;  /* 0x0000001000107308 */ /* 0x000e620000001000 */
[----:B------:R-:W-:Y:S01]  /*03b0*/  FSEL R5, R5, 1, P1 ;  /* 0x3f80000005057808 */ /* 0x000fe20000800000 */
[----:B------:R-:W-:-:S04]  /*03c0*/  @!P2 FMUL R0, R0, 16777216 ;  /* 0x4b8000000000a820 */ /* 0x000fc80000400000 */
[----:B------:R-:W-:Y:S01]  /*03d0*/  @!P3 FMUL R5, R5, 16777216 ;  /* 0x4b8000000505b820 */ /* 0x000fe20000400000 */
[----:B----4-:R-:W-:Y:S01]  /*03e0*/  FADD R12, R12, -R19 ;  /* 0x800000130c0c7221 */ /* 0x010fe20000000000 */
[----:B0-----:R-:W-:Y:S01]  /*03f0*/  FMUL R0, R15, R0 ;  /* 0x000000000f007220 */ /* 0x001fe20000400000 */
[----:B-----5:R-:W-:Y:S01]  /*0400*/  FADD R17, R14, -R17 ;  /* 0x800000110e117221 */ /* 0x020fe20000000000 */
[----:B-1----:R-:W-:-:S03]  /*0410*/  FMUL R5, R16, R5 ;  /* 0x0000000510057220 */ /* 0x002fc60000400000 */
[----:B------:R-:W-:Y:S01]  /*0420*/  FMUL R0, R0, R17 ;  /* 0x0000001100007220 */ /* 0x000fe20000400000 */
[----:B------:R-:W-:-:S03]  /*0430*/  FMUL R5, R5, R12 ;  /* 0x0000000c05057220 */ /* 0x000fc60000400000 */
[----:B--2---:R-:W-:Y:S01]  /*0440*/  FFMA R0, R8, R0, R7 ;  /* 0x0000000008007223 */ /* 0x004fe20000000007 */
[----:B---3--:R-:W-:-:S04]  /*0450*/  FFMA R5, R4, R5, R13 ;  /* 0x0000000504057223 */ /* 0x008fc8000000000d */
[C---:B------:R-:W-:Y:S01]  /*0460*/  FADD R4, R0.reuse, R5 ;  /* 0x0000000500047221 */ /* 0x040fe20000000000 */
[----:B------:R-:W-:-:S04]  /*0470*/  FSETP.GEU.AND P0, PT, R0, -R5, PT ;  /* 0x800000050000720b */ /* 0x000fc80003f0e000 */
[----:B------:R-:W-:-:S05]  /*0480*/  FSEL R5, R4, RZ, P0 ;  /* 0x000000ff04057208 */ /* 0x000fca0000000000 */
[----:B------:R-:W-:Y:S01]  /*0490*/  STG.E desc[UR4][R2.64], R5 ;  /* 0x0000000502007986 */ /* 0x000fe2000c101904 */
[----:B------:R-:W-:Y:S05]  /*04a0*/  EXIT ;  /* 0x000000000000794d */ /* 0x000fea0003800000 */
.L_x_0:
[----:B------:R-:W-:-:S00]  /*04b0*/  BRA `(.L_x_0) ;  /* 0xfffffffc00fc7947 */ /* 0x000fc0000383ffff */
[----:B------:R-:W-:-:S00]  /*04c0*/  NOP ;  /* 0x0000000000007918 */ /* 0x000fc00000000000 */
        /* <DEDUP_REMOVED lines=11> */
.L_x_1:


//--------------------- .nv.global.init           --------------------------
	.section	.nv.global.init,"aw",@progbits
.nv.global.init:
	.type		_$_str,@object
	.size		_$_str,(_$_str_$_2 - _$_str)
_$_str:
        /*0000*/ 	.byte	0x5f, 0x5f, 0x43, 0x55, 0x44, 0x41, 0x5f, 0x46, 0x54, 0x5a, 0x00
	.type		_$_str_$_2,@object
	.size		_$_str_$_2,(.L_1 - _$_str_$_2)
_$_str_$_2:
        /*000b*/ 	.byte	0x5f, 0x5f, 0x43, 0x55, 0x44, 0x41, 0x5f, 0x50, 0x52, 0x45, 0x43, 0x5f, 0x53, 0x51, 0x52, 0x54
        /*001b*/ 	.byte	0x00
.L_1:


//--------------------- .nv.constant0.triton_poi_fused__native_batch_norm_legit_no_training_add_relu_29 --------------------------
	.section	.nv.constant0.triton_poi_fused__native_batch_norm_legit_no_training_add_relu_29,"a",@progbits
	.sectionflags	@""
	.align	4
.nv.constant0.triton_poi_fused__native_batch_norm_legit_no_training_add_relu_29:
	.zero		620
